	.headerflags	@"EF_CUDA_TEXMODE_UNIFIED EF_CUDA_64BIT_ADDRESS EF_CUDA_ACCELERATORS EF_CUDA_SM90 EF_CUDA_VIRTUAL_SM(EF_CUDA_SM90)"
	.elftype	@"ET_EXEC"


//--------------------- .nv.info                  --------------------------
	.section	.nv.info,"",@"SHT_CUDA_INFO"
	.align	4


	//----- nvinfo : EIATTR_REGCOUNT
	.align		4
        /*0000*/ 	.byte	0x04, 0x2f
        /*0002*/ 	.short	(.L_1 - .L_0)
	.align		4
.L_0:
        /*0004*/ 	.word	index@(triton_poi_fused__to_copy_arange_clamp_mul_sub_6)
        /*0008*/ 	.word	0x0000000a


	//----- nvinfo : EIATTR_MIN_STACK_SIZE
	.align		4
.L_1:
        /*000c*/ 	.byte	0x04, 0x12
        /*000e*/ 	.short	(.L_3 - .L_2)
	.align		4
.L_2:
        /*0010*/ 	.word	index@(triton_poi_fused__to_copy_arange_clamp_mul_sub_6)
        /*0014*/ 	.word	0x00000000


	//----- nvinfo : EIATTR_FRAME_SIZE
	.align		4
.L_3:
        /*0018*/ 	.byte	0x04, 0x11
        /*001a*/ 	.short	(.L_5 - .L_4)
	.align		4
.L_4:
        /*001c*/ 	.word	index@(triton_poi_fused__to_copy_arange_clamp_mul_sub_6)
        /*0020*/ 	.word	0x00000000


	//----- nvinfo : EIATTR_MIN_STACK_SIZE
	.align		4
.L_5:
        /*0024*/ 	.byte	0x04, 0x12
        /*0026*/ 	.short	(.L_7 - .L_6)
	.align		4
.L_6:
        /*0028*/ 	.word	index@(triton_poi_fused__to_copy_arange_clamp_mul_sub_6)
        /*002c*/ 	.word	0x00000000
.L_7:


//--------------------- .nv.info.triton_poi_fused__to_copy_arange_clamp_mul_sub_6 --------------------------
	.section	.nv.info.triton_poi_fused__to_copy_arange_clamp_mul_sub_6,"",@"SHT_CUDA_INFO"
	.sectionflags	@""
	.align	4


	//----- nvinfo : EIATTR_CUDA_API_VERSION
	.align		4
        /*0000*/ 	.byte	0x04, 0x37
        /*0002*/ 	.short	(.L_9 - .L_8)
.L_8:
        /*0004*/ 	.word	0x0000007c


	//----- nvinfo : EIATTR_KPARAM_INFO
	.align		4
.L_9:
        /*0008*/ 	.byte	0x04, 0x17
        /*000a*/ 	.short	(.L_11 - .L_10)
.L_10:
        /*000c*/ 	.word	0x00000000
        /*0010*/ 	.short	0x0001
        /*0012*/ 	.short	0x0008
        /*0014*/ 	.byte	0x00, 0xf0, 0x11, 0x00


	//----- nvinfo : EIATTR_KPARAM_INFO
	.align		4
.L_11:
        /*0018*/ 	.byte	0x04, 0x17
        /*001a*/ 	.short	(.L_13 - .L_12)
.L_12:
        /*001c*/ 	.word	0x00000000
        /*0020*/ 	.short	0x0000
        /*0022*/ 	.short	0x0000
        /*0024*/ 	.byte	0x00, 0xf4, 0x21, 0x00


	//----- nvinfo : EIATTR_SPARSE_MMA_MASK
	.align		4
.L_13:
        /*0028*/ 	.byte	0x03, 0x50
        /*002a*/ 	.short	0x0000


	//----- nvinfo : EIATTR_MAXREG_COUNT
	.align		4
        /*002c*/ 	.byte	0x03, 0x1b
        /*002e*/ 	.short	0x00ff


	//----- nvinfo : EIATTR_EXIT_INSTR_OFFSETS
	.align		4
        /*0030*/ 	.byte	0x04, 0x1c
        /*0032*/ 	.short	(.L_15 - .L_14)


	//   ....[0]....
.L_14:
        /*0034*/ 	.word	0x000000f0


	//   ....[1]....
        /*0038*/ 	.word	0x00000120


	//----- nvinfo : EIATTR_REQNTID
	.align		4
.L_15:
        /*003c*/ 	.byte	0x04, 0x10
        /*003e*/ 	.short	(.L_17 - .L_16)
.L_16:
        /*0040*/ 	.word	0x00000020
        /*0044*/ 	.word	0x00000001
        /*0048*/ 	.word	0x00000001


	//----- nvinfo : EIATTR_CBANK_PARAM_SIZE
	.align		4
.L_17:
        /*004c*/ 	.byte	0x03, 0x19
        /*004e*/ 	.short	0x000c


	//----- nvinfo : EIATTR_PARAM_CBANK
	.align		4
        /*0050*/ 	.byte	0x04, 0x0a
        /*0052*/ 	.short	(.L_19 - .L_18)
	.align		4
.L_18:
        /*0054*/ 	.word	index@(.nv.constant0.triton_poi_fused__to_copy_arange_clamp_mul_sub_6)
        /*0058*/ 	.short	0x0210
        /*005a*/ 	.short	0x000c


	//----- nvinfo : EIATTR_SW_WAR
	.align		4
.L_19:
        /*005c*/ 	.byte	0x04, 0x36
        /*005e*/ 	.short	(.L_21 - .L_20)
.L_20:
        /*0060*/ 	.word	0x00000008
.L_21:


//--------------------- .nv.callgraph             --------------------------
	.section	.nv.callgraph,"",@"SHT_CUDA_CALLGRAPH"
	.align	4
	.sectionentsize	8
	.align		4
        /*0000*/ 	.word	0x00000000
	.align		4
        /*0004*/ 	.word	0xffffffff
	.align		4
        /*0008*/ 	.word	0x00000000
	.align		4
        /*000c*/ 	.word	0xfffffffe
	.align		4
        /*0010*/ 	.word	0x00000000
	.align		4
        /*0014*/ 	.word	0xfffffffd
	.align		4
        /*0018*/ 	.word	0x00000000
	.align		4
        /*001c*/ 	.word	0xfffffffc


//--------------------- .text.triton_poi_fused__to_copy_arange_clamp_mul_sub_6 --------------------------
	.section	.text.triton_poi_fused__to_copy_arange_clamp_mul_sub_6,"ax",@progbits
	.align	128
        .global         triton_poi_fused__to_copy_arange_clamp_mul_sub_6
        .type           triton_poi_fused__to_copy_arange_clamp_mul_sub_6,@function
        .size           triton_poi_fused__to_copy_arange_clamp_mul_sub_6,(.L_x_1 - triton_poi_fused__to_copy_arange_clamp_mul_sub_6)
        .other          triton_poi_fused__to_copy_arange_clamp_mul_sub_6,@"STO_CUDA_ENTRY STV_DEFAULT"
triton_poi_fused__to_copy_arange_clamp_mul_sub_6:
.text.triton_poi_fused__to_copy_arange_clamp_mul_sub_6:
[----:B------:R-:W0:Y:S02]  /*0000*/  LDC R1, c[0x0][0x28] ;  /* 0x00000a00ff017b82 */ /* 0x000e240000000800 */
[----:B------:R-:W1:Y:S01]  /*0010*/  S2R R6, SR_TID.X ;  /* 0x0000000000067919 */ /* 0x000e620000002100 */
[----:B------:R-:W2:Y:S01]  /*0020*/  LDC.64 R2, c[0x0][0x210] ;  /* 0x00008400ff027b82 */ /* 0x000ea20000000a00 */
[----:B------:R-:W3:Y:S01]  /*0030*/  S2R R5, SR_CTAID.X ;  /* 0x0000000000057919 */ /* 0x000ee20000002500 */
[C---:B-1----:R-:W-:Y:S02]  /*0040*/  LOP3.LUT R0, R6.reuse, 0xf, RZ, 0xc0, !PT ;  /* 0x0000000f06007812 */ /* 0x042fe400078ec0ff */
[----:B------:R-:W-:-:S03]  /*0050*/  LOP3.LUT P0, RZ, R6, 0x10, RZ, 0xc0, !PT ;  /* 0x0000001006ff7812 */ /* 0x000fc6000780c0ff */
[----:B---3--:R-:W-:-:S04]  /*0060*/  IMAD R5, R5, 0x10, R0 ;  /* 0x0000001005057824 */ /* 0x008fc800078e0200 */
[C---:B--2---:R-:W-:Y:S01]  /*0070*/  IMAD.WIDE R2, R5.reuse, 0x4, R2 ;  /* 0x0000000405027825 */ /* 0x044fe200078e0202 */
[----:B------:R-:W-:Y:S02]  /*0080*/  I2FP.F32.S32 R0, R5 ;  /* 0x0000000500007245 */ /* 0x000fe40000201400 */
[----:B------:R-:W-:-:S03]  /*0090*/  ISETP.LT.AND P0, PT, R5, 0x10, !P0 ;  /* 0x000000100500780c */ /* 0x000fc60004701270 */
[----:B------:R-:W-:-:S05]  /*00a0*/  FMUL R0, R0, 0.46666666865348815918 ;  /* 0x3eeeeeef00007820 */ /* 0x000fca0000400000 */
[----:B------:R-:W-:-:S04]  /*00b0*/  FMNMX R0, RZ, R0, !PT ;  /* 0x00000000ff007209 */ /* 0x000fc80007800000 */
[----:B------:R-:W1:Y:S02]  /*00c0*/  F2I.TRUNC.NTZ R4, R0 ;  /* 0x0000000000047305 */ /* 0x000e64000020f100 */
[----:B-1----:R-:W-:-:S05]  /*00d0*/  I2FP.F32.S32 R7, R4 ;  /* 0x0000000400077245 */ /* 0x002fca0000201400 */
[----:B------:R-:W-:Y:S01]  /*00e0*/  FADD.SAT R7, R0, -R7 ;  /* 0x8000000700077221 */ /* 0x000fe20000002000 */
[----:B------:R-:W-:Y:S06]  /*00f0*/  @!P0 EXIT ;  /* 0x000000000000894d */ /* 0x000fec0003800000 */
[----:B------:R-:W-:Y:S02]  /*0100*/  ULDC.64 UR4, c[0x0][0x208] ;  /* 0x0000820000047ab9 */ /* 0x000fe40000000a00 */
[----:B------:R-:W-:Y:S01]  /*0110*/  STG.E desc[UR4][R2.64], R7 ;  /* 0x0000000702007986 */ /* 0x000fe2000c101904 */
[----:B------:R-:W-:Y:S05]  /*0120*/  EXIT ;  /* 0x000000000000794d */ /* 0x000fea0003800000 */
.L_x_0:
[----:B------:R-:W-:-:S00]  /*0130*/  BRA `(.L_x_0) ;  /* 0xfffffffc00fc7947 */ /* 0x000fc0000383ffff */
[----:B------:R-:W-:-:S00]  /*0140*/  NOP ;  /* 0x0000000000007918 */ /* 0x000fc00000000000 */
        /* <DEDUP_REMOVED lines=11> */
.L_x_1:


//--------------------- .nv.constant0.triton_poi_fused__to_copy_arange_clamp_mul_sub_6 --------------------------
	.section	.nv.constant0.triton_poi_fused__to_copy_arange_clamp_mul_sub_6,"a",@progbits
	.sectionflags	@""
	.align	4
.nv.constant0.triton_poi_fused__to_copy_arange_clamp_mul_sub_6:
	.zero		540
